//
// Generated by NVIDIA NVVM Compiler
//
// Compiler Build ID: CL-36424714
// Cuda compilation tools, release 13.0, V13.0.88
// Based on NVVM 20.0.0
//

.version 9.0
.target sm_100
.address_size 64

	// .globl	mymatmul_kernel0
// _ZZ16mymatmul_kernel0E11data_shared has been demoted
// _ZZ16mymatmul_kernel0E13kernel_shared has been demoted

.visible .entry mymatmul_kernel0(
	.param .u64 .ptr .align 1 mymatmul_kernel0_param_0,
	.param .u64 .ptr .align 1 mymatmul_kernel0_param_1,
	.param .u64 .ptr .align 1 mymatmul_kernel0_param_2
)
.maxntid 128
{
	.reg .pred 	%p<6>;
	.reg .b32 	%r<53>;
	.reg .b32 	%f<713>;
	.reg .b64 	%rd<16>;
	// demoted variable
	.shared .align 4 .b8 _ZZ16mymatmul_kernel0E11data_shared[512];
	// demoted variable
	.shared .align 4 .b8 _ZZ16mymatmul_kernel0E13kernel_shared[2048];
	mov.b32 	%r51, 0;
	mov.f32 	%f585, 0f00000000;
	mov.u32 	%r9, %tid.x;
	shl.b32 	%r10, %r9, 9;
	or.b32  	%r11, %r10, %r9;
	and.b32  	%r12, %r11, 64513;
	mov.u32 	%r13, %ctaid.x;
	shl.b32 	%r14, %r13, 12;
	and.b32  	%r15, %r14, 2147418112;
	or.b32  	%r16, %r12, %r15;
	shl.b32 	%r18, %r9, 2;
	mov.u32 	%r19, _ZZ16mymatmul_kernel0E11data_shared;
	add.s32 	%r20, %r19, %r18;
	mov.f32 	%f586, %f585;
	mov.f32 	%f587, %f585;
	mov.f32 	%f588, %f585;
	mov.f32 	%f589, %f585;
	mov.f32 	%f590, %f585;
	mov.f32 	%f591, %f585;
	mov.f32 	%f592, %f585;
	mov.f32 	%f593, %f585;
	mov.f32 	%f594, %f585;
	mov.f32 	%f595, %f585;
	mov.f32 	%f596, %f585;
	mov.f32 	%f597, %f585;
	mov.f32 	%f598, %f585;
	mov.f32 	%f599, %f585;
	mov.f32 	%f600, %f585;
	mov.f32 	%f601, %f585;
	mov.f32 	%f602, %f585;
	mov.f32 	%f603, %f585;
	mov.f32 	%f604, %f585;
	mov.f32 	%f605, %f585;
	mov.f32 	%f606, %f585;
	mov.f32 	%f607, %f585;
	mov.f32 	%f608, %f585;
	mov.f32 	%f609, %f585;
	mov.f32 	%f610, %f585;
	mov.f32 	%f611, %f585;
	mov.f32 	%f612, %f585;
	mov.f32 	%f613, %f585;
	mov.f32 	%f614, %f585;
	mov.f32 	%f615, %f585;
	mov.f32 	%f616, %f585;
	mov.f32 	%f617, %f585;
	mov.f32 	%f618, %f585;
	mov.f32 	%f619, %f585;
	mov.f32 	%f620, %f585;
	mov.f32 	%f621, %f585;
	mov.f32 	%f622, %f585;
	mov.f32 	%f623, %f585;
	mov.f32 	%f624, %f585;
	mov.f32 	%f625, %f585;
	mov.f32 	%f626, %f585;
	mov.f32 	%f627, %f585;
	mov.f32 	%f628, %f585;
	mov.f32 	%f629, %f585;
	mov.f32 	%f630, %f585;
	mov.f32 	%f631, %f585;
	mov.f32 	%f632, %f585;
	mov.f32 	%f633, %f585;
	mov.f32 	%f634, %f585;
	mov.f32 	%f635, %f585;
	mov.f32 	%f636, %f585;
	mov.f32 	%f637, %f585;
	mov.f32 	%f638, %f585;
	mov.f32 	%f639, %f585;
	mov.f32 	%f640, %f585;
	mov.f32 	%f641, %f585;
	mov.f32 	%f642, %f585;
	mov.f32 	%f643, %f585;
	mov.f32 	%f644, %f585;
	mov.f32 	%f645, %f585;
	mov.f32 	%f646, %f585;
	mov.f32 	%f647, %f585;
	mov.f32 	%f648, %f585;
	mov.f32 	%f649, %f585;
	mov.f32 	%f650, %f585;
	mov.f32 	%f651, %f585;
	mov.f32 	%f652, %f585;
	mov.f32 	%f653, %f585;
	mov.f32 	%f654, %f585;
	mov.f32 	%f655, %f585;
	mov.f32 	%f656, %f585;
	mov.f32 	%f657, %f585;
	mov.f32 	%f658, %f585;
	mov.f32 	%f659, %f585;
	mov.f32 	%f660, %f585;
	mov.f32 	%f661, %f585;
	mov.f32 	%f662, %f585;
	mov.f32 	%f663, %f585;
	mov.f32 	%f664, %f585;
	mov.f32 	%f665, %f585;
	mov.f32 	%f666, %f585;
	mov.f32 	%f667, %f585;
	mov.f32 	%f668, %f585;
	mov.f32 	%f669, %f585;
	mov.f32 	%f670, %f585;
	mov.f32 	%f671, %f585;
	mov.f32 	%f672, %f585;
	mov.f32 	%f673, %f585;
	mov.f32 	%f674, %f585;
	mov.f32 	%f675, %f585;
	mov.f32 	%f676, %f585;
	mov.f32 	%f677, %f585;
	mov.f32 	%f678, %f585;
	mov.f32 	%f679, %f585;
	mov.f32 	%f680, %f585;
	mov.f32 	%f681, %f585;
	mov.f32 	%f682, %f585;
	mov.f32 	%f683, %f585;
	mov.f32 	%f684, %f585;
	mov.f32 	%f685, %f585;
	mov.f32 	%f686, %f585;
	mov.f32 	%f687, %f585;
	mov.f32 	%f688, %f585;
	mov.f32 	%f689, %f585;
	mov.f32 	%f690, %f585;
	mov.f32 	%f691, %f585;
	mov.f32 	%f692, %f585;
	mov.f32 	%f693, %f585;
	mov.f32 	%f694, %f585;
	mov.f32 	%f695, %f585;
	mov.f32 	%f696, %f585;
	mov.f32 	%f697, %f585;
	mov.f32 	%f698, %f585;
	mov.f32 	%f699, %f585;
	mov.f32 	%f700, %f585;
	mov.f32 	%f701, %f585;
	mov.f32 	%f702, %f585;
	mov.f32 	%f703, %f585;
	mov.f32 	%f704, %f585;
	mov.f32 	%f705, %f585;
	mov.f32 	%f706, %f585;
	mov.f32 	%f707, %f585;
	mov.f32 	%f708, %f585;
	mov.f32 	%f709, %f585;
	mov.f32 	%f710, %f585;
	mov.f32 	%f711, %f585;
	mov.f32 	%f712, %f585;
$L__BB0_1:
	ld.param.u64 	%rd14, [mymatmul_kernel0_param_1];
	ld.param.u64 	%rd13, [mymatmul_kernel0_param_0];
	bar.sync 	0;
	shl.b32 	%r8, %r51, 1;
	add.s32 	%r17, %r16, %r8;
	cvta.to.global.u64 	%rd4, %rd13;
	mul.wide.u32 	%rd5, %r17, 4;
	add.s64 	%rd6, %rd4, %rd5;
	ld.global.nc.f32 	%f386, [%rd6];
	st.shared.f32 	[%r20], %f386;
	shl.b32 	%r21, %r51, 13;
	shl.b32 	%r22, %r13, 8;
	and.b32  	%r23, %r22, 3840;
	or.b32  	%r24, %r23, %r9;
	or.b32  	%r25, %r24, %r21;
	cvta.to.global.u64 	%rd7, %rd14;
	mul.wide.u32 	%rd8, %r25, 4;
	add.s64 	%rd9, %rd7, %rd8;
	ld.global.nc.f32 	%f387, [%rd9];
	mov.u32 	%r26, _ZZ16mymatmul_kernel0E13kernel_shared;
	add.s32 	%r27, %r26, %r18;
	st.shared.f32 	[%r27], %f387;
	ld.global.nc.f32 	%f388, [%rd9+512];
	st.shared.f32 	[%r27+512], %f388;
	ld.global.nc.f32 	%f389, [%rd9+16384];
	st.shared.f32 	[%r27+1024], %f389;
	ld.global.nc.f32 	%f390, [%rd9+16896];
	st.shared.f32 	[%r27+1536], %f390;
	bar.sync 	0;
	mov.b32 	%r52, 0;
	mov.pred 	%p5, -1;
$L__BB0_2:
	mov.pred 	%p1, %p5;
	mov.u32 	%r3, %tid.x;
	and.b32  	%r29, %r3, 124;
	add.s32 	%r30, %r52, %r29;
	shl.b32 	%r31, %r3, 4;
	and.b32  	%r4, %r31, 48;
	shl.b32 	%r32, %r30, 2;
	mov.u32 	%r33, _ZZ16mymatmul_kernel0E11data_shared;
	add.s32 	%r34, %r33, %r32;
	ld.shared.f32 	%f391, [%r34];
	shl.b32 	%r35, %r52, 10;
	shl.b32 	%r36, %r3, 6;
	and.b32  	%r37, %r36, 192;
	or.b32  	%r38, %r35, %r37;
	mov.u32 	%r39, _ZZ16mymatmul_kernel0E13kernel_shared;
	add.s32 	%r40, %r39, %r38;
	ld.shared.f32 	%f392, [%r40];
	fma.rn.f32 	%f712, %f391, %f392, %f712;
	ld.shared.f32 	%f393, [%r40+256];
	fma.rn.f32 	%f680, %f391, %f393, %f680;
	ld.shared.f32 	%f394, [%r40+512];
	fma.rn.f32 	%f648, %f391, %f394, %f648;
	ld.shared.f32 	%f395, [%r40+768];
	fma.rn.f32 	%f616, %f391, %f395, %f616;
	ld.shared.f32 	%f396, [%r40+4];
	fma.rn.f32 	%f711, %f391, %f396, %f711;
	ld.shared.f32 	%f397, [%r40+260];
	fma.rn.f32 	%f679, %f391, %f397, %f679;
	ld.shared.f32 	%f398, [%r40+516];
	fma.rn.f32 	%f647, %f391, %f398, %f647;
	ld.shared.f32 	%f399, [%r40+772];
	fma.rn.f32 	%f615, %f391, %f399, %f615;
	ld.shared.f32 	%f400, [%r40+8];
	fma.rn.f32 	%f710, %f391, %f400, %f710;
	ld.shared.f32 	%f401, [%r40+264];
	fma.rn.f32 	%f678, %f391, %f401, %f678;
	ld.shared.f32 	%f402, [%r40+520];
	fma.rn.f32 	%f646, %f391, %f402, %f646;
	ld.shared.f32 	%f403, [%r40+776];
	fma.rn.f32 	%f614, %f391, %f403, %f614;
	ld.shared.f32 	%f404, [%r40+12];
	fma.rn.f32 	%f709, %f391, %f404, %f709;
	ld.shared.f32 	%f405, [%r40+268];
	fma.rn.f32 	%f677, %f391, %f405, %f677;
	ld.shared.f32 	%f406, [%r40+524];
	fma.rn.f32 	%f645, %f391, %f406, %f645;
	ld.shared.f32 	%f407, [%r40+780];
	fma.rn.f32 	%f613, %f391, %f407, %f613;
	ld.shared.f32 	%f408, [%r40+16];
	fma.rn.f32 	%f708, %f391, %f408, %f708;
	ld.shared.f32 	%f409, [%r40+272];
	fma.rn.f32 	%f676, %f391, %f409, %f676;
	ld.shared.f32 	%f410, [%r40+528];
	fma.rn.f32 	%f644, %f391, %f410, %f644;
	ld.shared.f32 	%f411, [%r40+784];
	fma.rn.f32 	%f612, %f391, %f411, %f612;
	ld.shared.f32 	%f412, [%r40+20];
	fma.rn.f32 	%f707, %f391, %f412, %f707;
	ld.shared.f32 	%f413, [%r40+276];
	fma.rn.f32 	%f675, %f391, %f413, %f675;
	ld.shared.f32 	%f414, [%r40+532];
	fma.rn.f32 	%f643, %f391, %f414, %f643;
	ld.shared.f32 	%f415, [%r40+788];
	fma.rn.f32 	%f611, %f391, %f415, %f611;
	ld.shared.f32 	%f416, [%r40+24];
	fma.rn.f32 	%f706, %f391, %f416, %f706;
	ld.shared.f32 	%f417, [%r40+280];
	fma.rn.f32 	%f674, %f391, %f417, %f674;
	ld.shared.f32 	%f418, [%r40+536];
	fma.rn.f32 	%f642, %f391, %f418, %f642;
	ld.shared.f32 	%f419, [%r40+792];
	fma.rn.f32 	%f610, %f391, %f419, %f610;
	ld.shared.f32 	%f420, [%r40+28];
	fma.rn.f32 	%f705, %f391, %f420, %f705;
	ld.shared.f32 	%f421, [%r40+284];
	fma.rn.f32 	%f673, %f391, %f421, %f673;
	ld.shared.f32 	%f422, [%r40+540];
	fma.rn.f32 	%f641, %f391, %f422, %f641;
	ld.shared.f32 	%f423, [%r40+796];
	fma.rn.f32 	%f609, %f391, %f423, %f609;
	ld.shared.f32 	%f424, [%r40+32];
	fma.rn.f32 	%f704, %f391, %f424, %f704;
	ld.shared.f32 	%f425, [%r40+288];
	fma.rn.f32 	%f672, %f391, %f425, %f672;
	ld.shared.f32 	%f426, [%r40+544];
	fma.rn.f32 	%f640, %f391, %f426, %f640;
	ld.shared.f32 	%f427, [%r40+800];
	fma.rn.f32 	%f608, %f391, %f427, %f608;
	ld.shared.f32 	%f428, [%r40+36];
	fma.rn.f32 	%f703, %f391, %f428, %f703;
	ld.shared.f32 	%f429, [%r40+292];
	fma.rn.f32 	%f671, %f391, %f429, %f671;
	ld.shared.f32 	%f430, [%r40+548];
	fma.rn.f32 	%f639, %f391, %f430, %f639;
	ld.shared.f32 	%f431, [%r40+804];
	fma.rn.f32 	%f607, %f391, %f431, %f607;
	ld.shared.f32 	%f432, [%r40+40];
	fma.rn.f32 	%f702, %f391, %f432, %f702;
	ld.shared.f32 	%f433, [%r40+296];
	fma.rn.f32 	%f670, %f391, %f433, %f670;
	ld.shared.f32 	%f434, [%r40+552];
	fma.rn.f32 	%f638, %f391, %f434, %f638;
	ld.shared.f32 	%f435, [%r40+808];
	fma.rn.f32 	%f606, %f391, %f435, %f606;
	ld.shared.f32 	%f436, [%r40+44];
	fma.rn.f32 	%f701, %f391, %f436, %f701;
	ld.shared.f32 	%f437, [%r40+300];
	fma.rn.f32 	%f669, %f391, %f437, %f669;
	ld.shared.f32 	%f438, [%r40+556];
	fma.rn.f32 	%f637, %f391, %f438, %f637;
	ld.shared.f32 	%f439, [%r40+812];
	fma.rn.f32 	%f605, %f391, %f439, %f605;
	ld.shared.f32 	%f440, [%r40+48];
	fma.rn.f32 	%f700, %f391, %f440, %f700;
	ld.shared.f32 	%f441, [%r40+304];
	fma.rn.f32 	%f668, %f391, %f441, %f668;
	ld.shared.f32 	%f442, [%r40+560];
	fma.rn.f32 	%f636, %f391, %f442, %f636;
	ld.shared.f32 	%f443, [%r40+816];
	fma.rn.f32 	%f604, %f391, %f443, %f604;
	ld.shared.f32 	%f444, [%r40+52];
	fma.rn.f32 	%f699, %f391, %f444, %f699;
	ld.shared.f32 	%f445, [%r40+308];
	fma.rn.f32 	%f667, %f391, %f445, %f667;
	ld.shared.f32 	%f446, [%r40+564];
	fma.rn.f32 	%f635, %f391, %f446, %f635;
	ld.shared.f32 	%f447, [%r40+820];
	fma.rn.f32 	%f603, %f391, %f447, %f603;
	ld.shared.f32 	%f448, [%r40+56];
	fma.rn.f32 	%f698, %f391, %f448, %f698;
	ld.shared.f32 	%f449, [%r40+312];
	fma.rn.f32 	%f666, %f391, %f449, %f666;
	ld.shared.f32 	%f450, [%r40+568];
	fma.rn.f32 	%f634, %f391, %f450, %f634;
	ld.shared.f32 	%f451, [%r40+824];
	fma.rn.f32 	%f602, %f391, %f451, %f602;
	ld.shared.f32 	%f452, [%r40+60];
	fma.rn.f32 	%f697, %f391, %f452, %f697;
	ld.shared.f32 	%f453, [%r40+316];
	fma.rn.f32 	%f665, %f391, %f453, %f665;
	ld.shared.f32 	%f454, [%r40+572];
	fma.rn.f32 	%f633, %f391, %f454, %f633;
	ld.shared.f32 	%f455, [%r40+828];
	fma.rn.f32 	%f601, %f391, %f455, %f601;
	ld.shared.f32 	%f456, [%r34+8];
	fma.rn.f32 	%f696, %f456, %f392, %f696;
	fma.rn.f32 	%f664, %f456, %f393, %f664;
	fma.rn.f32 	%f632, %f456, %f394, %f632;
	fma.rn.f32 	%f600, %f456, %f395, %f600;
	fma.rn.f32 	%f695, %f456, %f396, %f695;
	fma.rn.f32 	%f663, %f456, %f397, %f663;
	fma.rn.f32 	%f631, %f456, %f398, %f631;
	fma.rn.f32 	%f599, %f456, %f399, %f599;
	fma.rn.f32 	%f694, %f456, %f400, %f694;
	fma.rn.f32 	%f662, %f456, %f401, %f662;
	fma.rn.f32 	%f630, %f456, %f402, %f630;
	fma.rn.f32 	%f598, %f456, %f403, %f598;
	fma.rn.f32 	%f693, %f456, %f404, %f693;
	fma.rn.f32 	%f661, %f456, %f405, %f661;
	fma.rn.f32 	%f629, %f456, %f406, %f629;
	fma.rn.f32 	%f597, %f456, %f407, %f597;
	fma.rn.f32 	%f692, %f456, %f408, %f692;
	fma.rn.f32 	%f660, %f456, %f409, %f660;
	fma.rn.f32 	%f628, %f456, %f410, %f628;
	fma.rn.f32 	%f596, %f456, %f411, %f596;
	fma.rn.f32 	%f691, %f456, %f412, %f691;
	fma.rn.f32 	%f659, %f456, %f413, %f659;
	fma.rn.f32 	%f627, %f456, %f414, %f627;
	fma.rn.f32 	%f595, %f456, %f415, %f595;
	fma.rn.f32 	%f690, %f456, %f416, %f690;
	fma.rn.f32 	%f658, %f456, %f417, %f658;
	fma.rn.f32 	%f626, %f456, %f418, %f626;
	fma.rn.f32 	%f594, %f456, %f419, %f594;
	fma.rn.f32 	%f689, %f456, %f420, %f689;
	fma.rn.f32 	%f657, %f456, %f421, %f657;
	fma.rn.f32 	%f625, %f456, %f422, %f625;
	fma.rn.f32 	%f593, %f456, %f423, %f593;
	fma.rn.f32 	%f688, %f456, %f424, %f688;
	fma.rn.f32 	%f656, %f456, %f425, %f656;
	fma.rn.f32 	%f624, %f456, %f426, %f624;
	fma.rn.f32 	%f592, %f456, %f427, %f592;
	fma.rn.f32 	%f687, %f456, %f428, %f687;
	fma.rn.f32 	%f655, %f456, %f429, %f655;
	fma.rn.f32 	%f623, %f456, %f430, %f623;
	fma.rn.f32 	%f591, %f456, %f431, %f591;
	fma.rn.f32 	%f686, %f456, %f432, %f686;
	fma.rn.f32 	%f654, %f456, %f433, %f654;
	fma.rn.f32 	%f622, %f456, %f434, %f622;
	fma.rn.f32 	%f590, %f456, %f435, %f590;
	fma.rn.f32 	%f685, %f456, %f436, %f685;
	fma.rn.f32 	%f653, %f456, %f437, %f653;
	fma.rn.f32 	%f621, %f456, %f438, %f621;
	fma.rn.f32 	%f589, %f456, %f439, %f589;
	fma.rn.f32 	%f684, %f456, %f440, %f684;
	fma.rn.f32 	%f652, %f456, %f441, %f652;
	fma.rn.f32 	%f620, %f456, %f442, %f620;
	fma.rn.f32 	%f588, %f456, %f443, %f588;
	fma.rn.f32 	%f683, %f456, %f444, %f683;
	fma.rn.f32 	%f651, %f456, %f445, %f651;
	fma.rn.f32 	%f619, %f456, %f446, %f619;
	fma.rn.f32 	%f587, %f456, %f447, %f587;
	fma.rn.f32 	%f682, %f456, %f448, %f682;
	fma.rn.f32 	%f650, %f456, %f449, %f650;
	fma.rn.f32 	%f618, %f456, %f450, %f618;
	fma.rn.f32 	%f586, %f456, %f451, %f586;
	fma.rn.f32 	%f681, %f456, %f452, %f681;
	fma.rn.f32 	%f649, %f456, %f453, %f649;
	fma.rn.f32 	%f617, %f456, %f454, %f617;
	fma.rn.f32 	%f585, %f456, %f455, %f585;
	mov.b32 	%r52, 1;
	mov.pred 	%p5, 0;
	@%p1 bra 	$L__BB0_2;
	add.s32 	%r51, %r51, 1;
	setp.ne.s32 	%p4, %r51, 512;
	@%p4 bra 	$L__BB0_1;
	ld.param.u64 	%rd15, [mymatmul_kernel0_param_2];
	cvta.to.global.u64 	%rd10, %rd15;
	mov.u32 	%r41, %ctaid.x;
	shl.b32 	%r42, %r41, 14;
	and.b32  	%r43, %r42, 2147221504;
	shl.b32 	%r44, %r3, 11;
	and.b32  	%r45, %r44, 253952;
	or.b32  	%r46, %r43, %r45;
	shl.b32 	%r47, %r41, 8;
	and.b32  	%r48, %r47, 3840;
	or.b32  	%r49, %r46, %r48;
	or.b32  	%r50, %r49, %r4;
	mul.wide.u32 	%rd11, %r50, 4;
	add.s64 	%rd12, %rd10, %rd11;
	st.global.f32 	[%rd12], %f712;
	st.global.f32 	[%rd12+256], %f680;
	st.global.f32 	[%rd12+512], %f648;
	st.global.f32 	[%rd12+768], %f616;
	st.global.f32 	[%rd12+4], %f711;
	st.global.f32 	[%rd12+260], %f679;
	st.global.f32 	[%rd12+516], %f647;
	st.global.f32 	[%rd12+772], %f615;
	st.global.f32 	[%rd12+8], %f710;
	st.global.f32 	[%rd12+264], %f678;
	st.global.f32 	[%rd12+520], %f646;
	st.global.f32 	[%rd12+776], %f614;
	st.global.f32 	[%rd12+12], %f709;
	st.global.f32 	[%rd12+268], %f677;
	st.global.f32 	[%rd12+524], %f645;
	st.global.f32 	[%rd12+780], %f613;
	st.global.f32 	[%rd12+16], %f708;
	st.global.f32 	[%rd12+272], %f676;
	st.global.f32 	[%rd12+528], %f644;
	st.global.f32 	[%rd12+784], %f612;
	st.global.f32 	[%rd12+20], %f707;
	st.global.f32 	[%rd12+276], %f675;
	st.global.f32 	[%rd12+532], %f643;
	st.global.f32 	[%rd12+788], %f611;
	st.global.f32 	[%rd12+24], %f706;
	st.global.f32 	[%rd12+280], %f674;
	st.global.f32 	[%rd12+536], %f642;
	st.global.f32 	[%rd12+792], %f610;
	st.global.f32 	[%rd12+28], %f705;
	st.global.f32 	[%rd12+284], %f673;
	st.global.f32 	[%rd12+540], %f641;
	st.global.f32 	[%rd12+796], %f609;
	st.global.f32 	[%rd12+32], %f704;
	st.global.f32 	[%rd12+288], %f672;
	st.global.f32 	[%rd12+544], %f640;
	st.global.f32 	[%rd12+800], %f608;
	st.global.f32 	[%rd12+36], %f703;
	st.global.f32 	[%rd12+292], %f671;
	st.global.f32 	[%rd12+548], %f639;
	st.global.f32 	[%rd12+804], %f607;
	st.global.f32 	[%rd12+40], %f702;
	st.global.f32 	[%rd12+296], %f670;
	st.global.f32 	[%rd12+552], %f638;
	st.global.f32 	[%rd12+808], %f606;
	st.global.f32 	[%rd12+44], %f701;
	st.global.f32 	[%rd12+300], %f669;
	st.global.f32 	[%rd12+556], %f637;
	st.global.f32 	[%rd12+812], %f605;
	st.global.f32 	[%rd12+48], %f700;
	st.global.f32 	[%rd12+304], %f668;
	st.global.f32 	[%rd12+560], %f636;
	st.global.f32 	[%rd12+816], %f604;
	st.global.f32 	[%rd12+52], %f699;
	st.global.f32 	[%rd12+308], %f667;
	st.global.f32 	[%rd12+564], %f635;
	st.global.f32 	[%rd12+820], %f603;
	st.global.f32 	[%rd12+56], %f698;
	st.global.f32 	[%rd12+312], %f666;
	st.global.f32 	[%rd12+568], %f634;
	st.global.f32 	[%rd12+824], %f602;
	st.global.f32 	[%rd12+60], %f697;
	st.global.f32 	[%rd12+316], %f665;
	st.global.f32 	[%rd12+572], %f633;
	st.global.f32 	[%rd12+828], %f601;
	st.global.f32 	[%rd12+16384], %f696;
	st.global.f32 	[%rd12+16640], %f664;
	st.global.f32 	[%rd12+16896], %f632;
	st.global.f32 	[%rd12+17152], %f600;
	st.global.f32 	[%rd12+16388], %f695;
	st.global.f32 	[%rd12+16644], %f663;
	st.global.f32 	[%rd12+16900], %f631;
	st.global.f32 	[%rd12+17156], %f599;
	st.global.f32 	[%rd12+16392], %f694;
	st.global.f32 	[%rd12+16648], %f662;
	st.global.f32 	[%rd12+16904], %f630;
	st.global.f32 	[%rd12+17160], %f598;
	st.global.f32 	[%rd12+16396], %f693;
	st.global.f32 	[%rd12+16652], %f661;
	st.global.f32 	[%rd12+16908], %f629;
	st.global.f32 	[%rd12+17164], %f597;
	st.global.f32 	[%rd12+16400], %f692;
	st.global.f32 	[%rd12+16656], %f660;
	st.global.f32 	[%rd12+16912], %f628;
	st.global.f32 	[%rd12+17168], %f596;
	st.global.f32 	[%rd12+16404], %f691;
	st.global.f32 	[%rd12+16660], %f659;
	st.global.f32 	[%rd12+16916], %f627;
	st.global.f32 	[%rd12+17172], %f595;
	st.global.f32 	[%rd12+16408], %f690;
	st.global.f32 	[%rd12+16664], %f658;
	st.global.f32 	[%rd12+16920], %f626;
	st.global.f32 	[%rd12+17176], %f594;
	st.global.f32 	[%rd12+16412], %f689;
	st.global.f32 	[%rd12+16668], %f657;
	st.global.f32 	[%rd12+16924], %f625;
	st.global.f32 	[%rd12+17180], %f593;
	st.global.f32 	[%rd12+16416], %f688;
	st.global.f32 	[%rd12+16672], %f656;
	st.global.f32 	[%rd12+16928], %f624;
	st.global.f32 	[%rd12+17184], %f592;
	st.global.f32 	[%rd12+16420], %f687;
	st.global.f32 	[%rd12+16676], %f655;
	st.global.f32 	[%rd12+16932], %f623;
	st.global.f32 	[%rd12+17188], %f591;
	st.global.f32 	[%rd12+16424], %f686;
	st.global.f32 	[%rd12+16680], %f654;
	st.global.f32 	[%rd12+16936], %f622;
	st.global.f32 	[%rd12+17192], %f590;
	st.global.f32 	[%rd12+16428], %f685;
	st.global.f32 	[%rd12+16684], %f653;
	st.global.f32 	[%rd12+16940], %f621;
	st.global.f32 	[%rd12+17196], %f589;
	st.global.f32 	[%rd12+16432], %f684;
	st.global.f32 	[%rd12+16688], %f652;
	st.global.f32 	[%rd12+16944], %f620;
	st.global.f32 	[%rd12+17200], %f588;
	st.global.f32 	[%rd12+16436], %f683;
	st.global.f32 	[%rd12+16692], %f651;
	st.global.f32 	[%rd12+16948], %f619;
	st.global.f32 	[%rd12+17204], %f587;
	st.global.f32 	[%rd12+16440], %f682;
	st.global.f32 	[%rd12+16696], %f650;
	st.global.f32 	[%rd12+16952], %f618;
	st.global.f32 	[%rd12+17208], %f586;
	st.global.f32 	[%rd12+16444], %f681;
	st.global.f32 	[%rd12+16700], %f649;
	st.global.f32 	[%rd12+16956], %f617;
	st.global.f32 	[%rd12+17212], %f585;
	ret;

}


// ===== COMPILED SASS (sm_100) =====

	.target	sm_100

	.elftype	@"ET_EXEC"


//--------------------- .note.nv.tkinfo           --------------------------
	.section	.note.nv.tkinfo,"",@"SHT_NOTE"
	.sectionflags	@"SHF_NOTE_NV_TKINFO"
	.tkinfo
        /*0018*/ 	.word	0x00000002
        /*0030*/ 	.string	""
        /*0030*/ 	.string	"ptxas"
        /*0030*/ 	.string	"Cuda compilation tools, release 13.0, V13.0.88"
        /*0030*/ 	.string	"Build cuda_13.0.r13.0/compiler.36424714_0"
        /*0030*/ 	.string	"-arch sm_100 -m 64 "



//--------------------- .note.nv.cuinfo           --------------------------
	.section	.note.nv.cuinfo,"",@"SHT_NOTE"
	.sectionflags	@"SHF_NOTE_NV_CUINFO"
        /*0018*/ 	.short	0x0002
        /*001a*/ 	.short	0x0064
        /*001c*/ 	.short	0x0082
	.zero		2


//--------------------- .nv.info                  --------------------------
	.section	.nv.info,"",@"SHT_CUDA_INFO"
	.align	4


	//----- nvinfo : EIATTR_REGCOUNT
	.align		4
        /*0000*/ 	.byte	0x04, 0x2f
        /*0002*/ 	.short	(.L_1 - .L_0)
	.align		4
.L_0:
        /*0004*/ 	.word	index@(mymatmul_kernel0)
        /*0008*/ 	.word	0x000000a3


	//----- nvinfo : EIATTR_FRAME_SIZE
	.align		4
.L_1:
        /*000c*/ 	.byte	0x04, 0x11
        /*000e*/ 	.short	(.L_3 - .L_2)
	.align		4
.L_2:
        /*0010*/ 	.word	index@(mymatmul_kernel0)
        /*0014*/ 	.word	0x00000000


	//----- nvinfo : EIATTR_MIN_STACK_SIZE
	.align		4
.L_3:
        /*0018*/ 	.byte	0x04, 0x12
        /*001a*/ 	.short	(.L_5 - .L_4)
	.align		4
.L_4:
        /*001c*/ 	.word	index@(mymatmul_kernel0)
        /*0020*/ 	.word	0x00000000
.L_5:


//--------------------- .nv.compat                --------------------------
	.section	.nv.compat,"",@"SHT_CUDA_COMPAT_INFO"
	.align	4
        /*0000*/ 	.byte	0x02, 0x09, 0x00, 0x00, 0x02, 0x02, 0x01, 0x00, 0x02, 0x05, 0x05, 0x00, 0x03, 0x07, 0x01, 0x01
        /*0010*/ 	.byte	0x02, 0x03, 0x00, 0x00, 0x02, 0x06, 0x01, 0x00, 0x04, 0x0b, 0x08, 0x00, 0x09, 0x00, 0x00, 0x00
        /*0020*/ 	.byte	0x00, 0x00, 0x00, 0x00


//--------------------- .nv.info.mymatmul_kernel0 --------------------------
	.section	.nv.info.mymatmul_kernel0,"",@"SHT_CUDA_INFO"
	.sectionflags	@""
	.align	4


	//----- nvinfo : EIATTR_CUDA_API_VERSION
	.align		4
        /*0000*/ 	.byte	0x04, 0x37
        /*0002*/ 	.short	(.L_7 - .L_6)
.L_6:
        /*0004*/ 	.word	0x00000082


	//----- nvinfo : EIATTR_KPARAM_INFO
	.align		4
.L_7:
        /*0008*/ 	.byte	0x04, 0x17
        /*000a*/ 	.short	(.L_9 - .L_8)
.L_8:
        /*000c*/ 	.word	0x00000000
        /*0010*/ 	.short	0x0002
        /*0012*/ 	.short	0x0010
        /*0014*/ 	.byte	0x00, 0xf5, 0x21, 0x00


	//----- nvinfo : EIATTR_KPARAM_INFO
	.align		4
.L_9:
        /*0018*/ 	.byte	0x04, 0x17
        /*001a*/ 	.short	(.L_11 - .L_10)
.L_10:
        /*001c*/ 	.word	0x00000000
        /*0020*/ 	.short	0x0001
        /*0022*/ 	.short	0x0008
        /*0024*/ 	.byte	0x00, 0xf5, 0x21, 0x00


	//----- nvinfo : EIATTR_KPARAM_INFO
	.align		4
.L_11:
        /*0028*/ 	.byte	0x04, 0x17
        /*002a*/ 	.short	(.L_13 - .L_12)
.L_12:
        /*002c*/ 	.word	0x00000000
        /*0030*/ 	.short	0x0000
        /*0032*/ 	.short	0x0000
        /*0034*/ 	.byte	0x00, 0xf5, 0x21, 0x00


	//----- nvinfo : EIATTR_SPARSE_MMA_MASK
	.align		4
.L_13:
        /*0038*/ 	.byte	0x03, 0x50
        /*003a*/ 	.short	0x0000


	//----- nvinfo : EIATTR_MAXREG_COUNT
	.align		4
        /*003c*/ 	.byte	0x03, 0x1b
        /*003e*/ 	.short	0x00ff


	//----- nvinfo : EIATTR_NUM_BARRIERS
	.align		4
        /*0040*/ 	.byte	0x02, 0x4c
        /*0042*/ 	.byte	0x01
	.zero		1


	//----- nvinfo : EIATTR_MERCURY_ISA_VERSION
	.align		4
        /*0044*/ 	.byte	0x03, 0x5f
        /*0046*/ 	.short	0x0101


	//----- nvinfo : EIATTR_VRC_CTA_INIT_COUNT
	.align		4
        /*0048*/ 	.byte	0x02, 0x4a
	.zero		1
	.zero		1


	//----- nvinfo : EIATTR_EXIT_INSTR_OFFSETS
	.align		4
        /*004c*/ 	.byte	0x04, 0x1c
        /*004e*/ 	.short	(.L_15 - .L_14)


	//   ....[0]....
.L_14:
        /*0050*/ 	.word	0x00001960


	//----- nvinfo : EIATTR_MAX_THREADS
	.align		4
.L_15:
        /*0054*/ 	.byte	0x04, 0x05
        /*0056*/ 	.short	(.L_17 - .L_16)
.L_16:
        /*0058*/ 	.word	0x00000080
        /*005c*/ 	.word	0x00000001
        /*0060*/ 	.word	0x00000001


	//----- nvinfo : EIATTR_CBANK_PARAM_SIZE
	.align		4
.L_17:
        /*0064*/ 	.byte	0x03, 0x19
        /*0066*/ 	.short	0x0018


	//----- nvinfo : EIATTR_PARAM_CBANK
	.align		4
        /*0068*/ 	.byte	0x04, 0x0a
        /*006a*/ 	.short	(.L_19 - .L_18)
	.align		4
.L_18:
        /*006c*/ 	.word	index@(.nv.constant0.mymatmul_kernel0)
        /*0070*/ 	.short	0x0380
        /*0072*/ 	.short	0x0018


	//----- nvinfo : EIATTR_SW_WAR
	.align		4
.L_19:
        /*0074*/ 	.byte	0x04, 0x36
        /*0076*/ 	.short	(.L_21 - .L_20)
.L_20:
        /*0078*/ 	.word	0x00000008
.L_21:


//--------------------- .nv.callgraph             --------------------------
	.section	.nv.callgraph,"",@"SHT_CUDA_CALLGRAPH"
	.align	4
	.sectionentsize	8
	.align		4
        /*0000*/ 	.word	0x00000000
	.align		4
        /*0004*/ 	.word	0xffffffff
	.align		4
        /*0008*/ 	.word	0x00000000
	.align		4
        /*000c*/ 	.word	0xfffffffe
	.align		4
        /*0010*/ 	.word	0x00000000
	.align		4
        /*0014*/ 	.word	0xfffffffd
	.align		4
        /*0018*/ 	.word	0x00000000
	.align		4
        /*001c*/ 	.word	0xfffffffc


//--------------------- .text.mymatmul_kernel0    --------------------------
	.section	.text.mymatmul_kernel0,"ax",@progbits
	.align	128
        .global         mymatmul_kernel0
        .type           mymatmul_kernel0,@function
        .size           mymatmul_kernel0,(.L_x_3 - mymatmul_kernel0)
        .other          mymatmul_kernel0,@"STO_CUDA_ENTRY STV_DEFAULT"
mymatmul_kernel0:
.text.mymatmul_kernel0:
[----:B------:R-:W-:Y:S01]  /*0000*/  LDC R1, c[0x0][0x37c] ;  /* 0x0000df00ff017b82 */ /* 0x000fe20000000800 */
[----:B------:R-:W0:Y:S07]  /*0010*/  S2R R2, SR_TID.X ;  /* 0x0000000000027919 */ /* 0x000e2e0000002100 */
[----:B------:R-:W1:Y:S01]  /*0020*/  S2UR UR5, SR_CgaCtaId ;  /* 0x00000000000579c3 */ /* 0x000e620000008800 */
[----:B------:R-:W-:Y:S01]  /*0030*/  UMOV UR4, 0x400 ;  /* 0x0000040000047882 */ /* 0x000fe20000000000 */
[----:B------:R-:W-:Y:S01]  /*0040*/  CS2R R156, SRZ ;  /* 0x00000000009c7805 */ /* 0x000fe2000001ff00 */
[----:B------:R-:W2:Y:S01]  /*0050*/  S2R R0, SR_CTAID.X ;  /* 0x0000000000007919 */ /* 0x000ea20000002500 */
[----:B------:R-:W-:-:S02]  /*0060*/  CS2R R154, SRZ ;  /* 0x00000000009a7805 */ /* 0x000fc4000001ff00 */
[----:B------:R-:W-:Y:S02]  /*0070*/  CS2R R152, SRZ ;  /* 0x0000000000987805 */ /* 0x000fe4000001ff00 */
[----:B------:R-:W-:Y:S02]  /*0080*/  CS2R R150, SRZ ;  /* 0x0000000000967805 */ /* 0x000fe4000001ff00 */
[----:B------:R-:W-:Y:S02]  /*0090*/  CS2R R148, SRZ ;  /* 0x0000000000947805 */ /* 0x000fe4000001ff00 */
[----:B------:R-:W-:Y:S02]  /*00a0*/  CS2R R146, SRZ ;  /* 0x0000000000927805 */ /* 0x000fe4000001ff00 */
[----:B------:R-:W-:Y:S02]  /*00b0*/  CS2R R144, SRZ ;  /* 0x0000000000907805 */ /* 0x000fe4000001ff00 */
        /* <DEDUP_REMOVED lines=13> */
[----:B------:R-:W-:Y:S01]  /*0190*/  CS2R R8, SRZ ;  /* 0x0000000000087805 */ /* 0x000fe2000001ff00 */
[----:B-1----:R-:W-:Y:S01]  /*01a0*/  ULEA UR4, UR5, UR4, 0x18 ;  /* 0x0000000405047291 */ /* 0x002fe2000f8ec0ff */
[----:B------:R-:W-:Y:S02]  /*01b0*/  CS2R R10, SRZ ;  /* 0x00000000000a7805 */ /* 0x000fe4000001ff00 */
[----:B------:R-:W-:Y:S02]  /*01c0*/  CS2R R12, SRZ ;  /* 0x00000000000c7805 */ /* 0x000fe4000001ff00 */
[----:B------:R-:W-:Y:S02]  /*01d0*/  CS2R R14, SRZ ;  /* 0x00000000000e7805 */ /* 0x000fe4000001ff00 */
[----:B------:R-:W-:Y:S02]  /*01e0*/  CS2R R16, SRZ ;  /* 0x0000000000107805 */ /* 0x000fe4000001ff00 */
[----:B------:R-:W-:-:S02]  /*01f0*/  CS2R R18, SRZ ;  /* 0x0000000000127805 */ /* 0x000fc4000001ff00 */
[----:B------:R-:W-:Y:S02]  /*0200*/  CS2R R20, SRZ ;  /* 0x0000000000147805 */ /* 0x000fe4000001ff00 */
[----:B0-----:R-:W-:Y:S02]  /*0210*/  SHF.L.U32 R3, R2, 0x9, RZ ;  /* 0x0000000902037819 */ /* 0x001fe400000006ff */
[----:B------:R-:W-:Y:S02]  /*0220*/  CS2R R22, SRZ ;  /* 0x0000000000167805 */ /* 0x000fe4000001ff00 */
[----:B------:R-:W-:Y:S02]  /*0230*/  CS2R R24, SRZ ;  /* 0x0000000000187805 */ /* 0x000fe4000001ff00 */
[----:B------:R-:W-:Y:S02]  /*0240*/  CS2R R26, SRZ ;  /* 0x00000000001a7805 */ /* 0x000fe4000001ff00 */
[----:B------:R-:W-:-:S02]  /*0250*/  LOP3.LUT R3, R3, R2, RZ, 0xfc, !PT ;  /* 0x0000000203037212 */ /* 0x000fc400078efcff */
[----:B------:R-:W-:Y:S02]  /*0260*/  CS2R R28, SRZ ;  /* 0x00000000001c7805 */ /* 0x000fe4000001ff00 */
[----:B--2---:R-:W-:Y:S02]  /*0270*/  SHF.L.U32 R160, R0, 0xc, RZ ;  /* 0x0000000c00a07819 */ /* 0x004fe400000006ff */
[----:B------:R-:W-:Y:S02]  /*0280*/  CS2R R30, SRZ ;  /* 0x00000000001e7805 */ /* 0x000fe4000001ff00 */
[----:B------:R-:W-:Y:S02]  /*0290*/  LOP3.LUT R3, R3, 0xfc01, RZ, 0xc0, !PT ;  /* 0x0000fc0103037812 */ /* 0x000fe400078ec0ff */
[----:B------:R-:W-:Y:S02]  /*02a0*/  CS2R R32, SRZ ;  /* 0x0000000000207805 */ /* 0x000fe4000001ff00 */
[----:B------:R-:W-:-:S02]  /*02b0*/  CS2R R34, SRZ ;  /* 0x0000000000227805 */ /* 0x000fc4000001ff00 */
[----:B------:R-:W-:Y:S02]  /*02c0*/  CS2R R56, SRZ ;  /* 0x0000000000387805 */ /* 0x000fe4000001ff00 */
[----:B------:R-:W-:Y:S01]  /*02d0*/  LOP3.LUT R160, R3, 0x7fff0000, R160, 0xf8, !PT ;  /* 0x7fff000003a07812 */ /* 0x000fe200078ef8a0 */
[----:B------:R-:W-:Y:S01]  /*02e0*/  HFMA2 R3, -RZ, RZ, 0, 0 ;  /* 0x00000000ff037431 */ /* 0x000fe200000001ff */
        /* <DEDUP_REMOVED lines=29> */
[----:B------:R-:W-:Y:S01]  /*04c0*/  LEA R158, R2, UR4, 0x2 ;  /* 0x00000004029e7c11 */ /* 0x000fe2000f8e10ff */
[----:B------:R-:W0:Y:S01]  /*04d0*/  LDCU.64 UR8, c[0x0][0x358] ;  /* 0x00006b00ff0877ac */ /* 0x000e220008000a00 */
[----:B------:R-:W-:-:S05]  /*04e0*/  NOP ;  /* 0x0000000000007918 */ /* 0x000fca0000000000 */
.L_x_1:
[----:B------:R-:W1:Y:S01]  /*04f0*/  LDC.64 R38, c[0x0][0x380] ;  /* 0x0000e000ff267b82 */ /* 0x000e620000000a00 */
[----:B------:R-:W-:Y:S02]  /*0500*/  SHF.L.U32 R117, R0, 0x8, RZ ;  /* 0x0000000800757819 */ /* 0x000fe400000006ff */
[----:B------:R-:W-:Y:S02]  /*0510*/  SHF.L.U32 R40, R157, 0xd, RZ ;  /* 0x0000000d9d287819 */ /* 0x000fe400000006ff */
[----:B------:R-:W-:Y:S02]  /*0520*/  LOP3.LUT R117, R117, 0xf00, RZ, 0xc0, !PT ;  /* 0x00000f0075757812 */ /* 0x000fe400078ec0ff */
[----:B------:R-:W-:Y:S01]  /*0530*/  LEA R41, R157, R160, 0x1 ;  /* 0x000000a09d297211 */ /* 0x000fe200078e08ff */
[----:B------:R-:W2:Y:S01]  /*0540*/  LDC.64 R36, c[0x0][0x388] ;  /* 0x0000e200ff247b82 */ /* 0x000ea20000000a00 */
[----:B------:R-:W-:-:S03]  /*0550*/  LOP3.LUT R43, R40, R117, R2, 0xfe, !PT ;  /* 0x00000075282b7212 */ /* 0x000fc600078efe02 */
[----:B-1----:R-:W-:-:S06]  /*0560*/  IMAD.WIDE.U32 R38, R41, 0x4, R38 ;  /* 0x0000000429267825 */ /* 0x002fcc00078e0026 */
[----:B0-----:R-:W3:Y:S01]  /*0570*/  LDG.E.CONSTANT R39, desc[UR8][R38.64] ;  /* 0x0000000826277981 */ /* 0x001ee2000c1e9900 */
[----:B--2---:R-:W-:Y:S01]  /*0580*/  IMAD.WIDE.U32 R36, R43, 0x4, R36 ;  /* 0x000000042b247825 */ /* 0x004fe200078e0024 */
[----:B------:R-:W0:Y:S01]  /*0590*/  S2UR UR6, SR_CgaCtaId ;  /* 0x00000000000679c3 */ /* 0x000e220000008800 */
[----:B------:R-:W-:-:S07]  /*05a0*/  UMOV UR5, 0x400 ;  /* 0x0000040000057882 */ /* 0x000fce0000000000 */
[----:B------:R-:W-:Y:S06]  /*05b0*/  BAR.SYNC.DEFER_BLOCKING 0x0 ;  /* 0x0000000000007b1d */ /* 0x000fec0000010000 */
[----:B------:R-:W2:Y:S04]  /*05c0*/  LDG.E.CONSTANT R40, desc[UR8][R36.64] ;  /* 0x0000000824287981 */ /* 0x000ea8000c1e9900 */
[----:B------:R-:W4:Y:S04]  /*05d0*/  LDG.E.CONSTANT R42, desc[UR8][R36.64+0x200] ;  /* 0x00020008242a7981 */ /* 0x000f28000c1e9900 */
[----:B------:R-:W5:Y:S04]  /*05e0*/  LDG.E.CONSTANT R44, desc[UR8][R36.64+0x4000] ;  /* 0x00400008242c7981 */ /* 0x000f68000c1e9900 */
[----:B------:R-:W5:Y:S01]  /*05f0*/  LDG.E.CONSTANT R46, desc[UR8][R36.64+0x4200] ;  /* 0x00420008242e7981 */ /* 0x000f62000c1e9900 */
[----:B------:R-:W-:-:S04]  /*0600*/  UIADD3 UR4, UPT, UPT, UR5, 0x200, URZ ;  /* 0x0000020005047890 */ /* 0x000fc8000fffe0ff */
[----:B0-----:R-:W-:-:S06]  /*0610*/  ULEA UR4, UR6, UR4, 0x18 ;  /* 0x0000000406047291 */ /* 0x001fcc000f8ec0ff */
[----:B------:R-:W-:Y:S02]  /*0620*/  LEA R41, R2, UR4, 0x2 ;  /* 0x0000000402297c11 */ /* 0x000fe4000f8e10ff */
[----:B------:R-:W0:Y:S01]  /*0630*/  S2R R2, SR_TID.X ;  /* 0x0000000000027919 */ /* 0x000e220000002100 */
[----:B------:R-:W-:Y:S02]  /*0640*/  IADD3 R157, PT, PT, R157, 0x1, RZ ;  /* 0x000000019d9d7810 */ /* 0x000fe40007ffe0ff */
[----:B------:R-:W-:Y:S02]  /*0650*/  MOV R159, RZ ;  /* 0x000000ff009f7202 */ /* 0x000fe40000000f00 */
[----:B------:R-:W-:Y:S01]  /*0660*/  ISETP.NE.AND P0, PT, R157, 0x200, PT ;  /* 0x000002009d00780c */ /* 0x000fe20003f05270 */
[----:B------:R-:W-:Y:S02]  /*0670*/  UPLOP3.LUT UP0, UPT, UPT, UPT, UPT, 0x80, 0x8 ;  /* 0x000000000008789c */ /* 0x000fe40003f0f070 */
[----:B------:R-:W-:Y:S01]  /*0680*/  ULEA UR5, UR6, UR5, 0x18 ;  /* 0x0000000506057291 */ /* 0x000fe2000f8ec0ff */
[----:B0-----:R-:W-:-:S02]  /*0690*/  SHF.L.U32 R119, R2, 0x6, RZ ;  /* 0x0000000602777819 */ /* 0x001fc400000006ff */
[C---:B------:R-:W-:Y:S02]  /*06a0*/  LOP3.LUT R116, R2.reuse, 0x7c, RZ, 0xc0, !PT ;  /* 0x0000007c02747812 */ /* 0x040fe400078ec0ff */
[----:B------:R-:W-:Y:S02]  /*06b0*/  SHF.L.U32 R118, R2, 0x4, RZ ;  /* 0x0000000402767819 */ /* 0x000fe400000006ff */
[----:B------:R-:W-:Y:S01]  /*06c0*/  LOP3.LUT R119, R119, 0xc0, RZ, 0xc0, !PT ;  /* 0x000000c077777812 */ /* 0x000fe200078ec0ff */
[----:B---3--:R0:W-:Y:S04]  /*06d0*/  STS [R158], R39 ;  /* 0x000000279e007388 */ /* 0x0081e80000000800 */
[----:B--2---:R0:W-:Y:S04]  /*06e0*/  STS [R41], R40 ;  /* 0x0000002829007388 */ /* 0x0041e80000000800 */
[----:B----4-:R0:W-:Y:S04]  /*06f0*/  STS [R41+0x200], R42 ;  /* 0x0002002a29007388 */ /* 0x0101e80000000800 */
[----:B-----5:R0:W-:Y:S04]  /*0700*/  STS [R41+0x400], R44 ;  /* 0x0004002c29007388 */ /* 0x0201e80000000800 */
[----:B------:R0:W-:Y:S01]  /*0710*/  STS [R41+0x600], R46 ;  /* 0x0006002e29007388 */ /* 0x0001e20000000800 */
[----:B------:R-:W-:Y:S06]  /*0720*/  BAR.SYNC.DEFER_BLOCKING 0x0 ;  /* 0x0000000000007b1d */ /* 0x000fec0000010000 */
.L_x_0:
[----:B------:R-:W-:Y:S01]  /*0730*/  IADD3 R36, PT, PT, R116, R159, RZ ;  /* 0x0000009f74247210 */ /* 0x000fe20007ffe0ff */
[----:B------:R-:W-:Y:S01]  /*0740*/  UPLOP3.LUT UP1, UPT, UPT, UPT, UP0, 0x80, 0x8 ;  /* 0x000000000008789c */ /* 0x000fe20003f2f000 */
[----:B------:R-:W-:Y:S01]  /*0750*/  LEA R159, R159, R119, 0xa ;  /* 0x000000779f9f7211 */ /* 0x000fe200078e50ff */
[----:B------:R-:W-:Y:S01]  /*0760*/  UPLOP3.LUT UP0, UPT, UPT, UPT, UPT, 0x40, 0x4 ;  /* 0x000000000004789c */ /* 0x000fe20003f0e870 */
[----:B------:R-:W-:-:S03]  /*0770*/  LEA R48, R36, UR5, 0x2 ;  /* 0x0000000524307c11 */ /* 0x000fc6000f8e10ff */
[----:B0-----:R-:W-:Y:S04]  /*0780*/  LDS.128 R36, [R159+UR4+0x100] ;  /* 0x000100049f247984 */ /* 0x001fe80008000c00 */
[----:B------:R-:W0:Y:S04]  /*0790*/  LDS R120, [R48] ;  /* 0x0000000030787984 */ /* 0x000e280000000800 */
[----:B------:R-:W1:Y:S04]  /*07a0*/  LDS R121, [R48+0x8] ;  /* 0x0000080030797984 */ /* 0x000e680000000800 */
[----:B------:R-:W2:Y:S04]  /*07b0*/  LDS.128 R40, [R159+UR4] ;  /* 0x000000049f287984 */ /* 0x000ea80008000c00 */
[----:B------:R-:W3:Y:S04]  /*07c0*/  LDS.128 R44, [R159+UR4+0x200] ;  /* 0x000200049f2c7984 */ /* 0x000ee80008000c00 */
[----:B------:R-:W4:Y:S04]  /*07d0*/  LDS.128 R48, [R159+UR4+0x300] ;  /* 0x000300049f307984 */ /* 0x000f280008000c00 */
[----:B------:R-:W5:Y:S01]  /*07e0*/  LDS.128 R52, [R159+UR4+0x10] ;  /* 0x000010049f347984 */ /* 0x000f620008000c00 */
[C---:B0-----:R-:W-:Y:S01]  /*07f0*/  FFMA R83, R120.reuse, R36, R83 ;  /* 0x0000002478537223 */ /* 0x041fe20000000053 */
[C---:B------:R-:W-:Y:S01]  /*0800*/  FFMA R82, R120.reuse, R37, R82 ;  /* 0x0000002578527223 */ /* 0x040fe20000000052 */
[CC--:B------:R-:W-:Y:S01]  /*0810*/  FFMA R81, R120.reuse, R38.reuse, R81 ;  /* 0x0000002678517223 */ /* 0x0c0fe20000000051 */
[----:B------:R-:W-:Y:S01]  /*0820*/  FFMA R80, R120, R39, R80 ;  /* 0x0000002778507223 */ /* 0x000fe20000000050 */
[----:B-1----:R-:W-:Y:S01]  /*0830*/  FFMA R67, R36, R121, R67 ;  /* 0x0000007924437223 */ /* 0x002fe20000000043 */
[C---:B------:R-:W-:Y:S01]  /*0840*/  FFMA R66, R121.reuse, R37, R66 ;  /* 0x0000002579427223 */ /* 0x040fe20000000042 */
[C---:B------:R-:W-:Y:S01]  /*0850*/  FFMA R65, R121.reuse, R38, R65 ;  /* 0x0000002679417223 */ /* 0x040fe20000000041 */
[C---:B------:R-:W-:Y:S01]  /*0860*/  FFMA R64, R121.reuse, R39, R64 ;  /* 0x0000002779407223 */ /* 0x040fe20000000040 */
[----:B--2---:R-:W-:Y:S01]  /*0870*/  FFMA R115, R120, R40, R115 ;  /* 0x0000002878737223 */ /* 0x004fe20000000073 */
[----:B------:R-:W0:Y:S01]  /*0880*/  LDS.128 R36, [R159+UR4+0x110] ;  /* 0x000110049f247984 */ /* 0x000e220008000c00 */
[----:B------:R-:W-:Y:S01]  /*0890*/  FFMA R99, R40, R121, R99 ;  /* 0x0000007928637223 */ /* 0x000fe20000000063 */
[CC--:B------:R-:W-:Y:S01]  /*08a0*/  FFMA R114, R120.reuse, R41.reuse, R114 ;  /* 0x0000002978727223 */ /* 0x0c0fe20000000072 */
[C---:B------:R-:W-:Y:S01]  /*08b0*/  FFMA R98, R121.reuse, R41, R98 ;  /* 0x0000002979627223 */ /* 0x040fe20000000062 */
[CC--:B------:R-:W-:Y:S01]  /*08c0*/  FFMA R113, R120.reuse, R42.reuse, R113 ;  /* 0x0000002a78717223 */ /* 0x0c0fe20000000071 */
[C---:B------:R-:W-:Y:S01]  /*08d0*/  FFMA R97, R121.reuse, R42, R97 ;  /* 0x0000002a79617223 */ /* 0x040fe20000000061 */
[CC--:B------:R-:W-:Y:S01]  /*08e0*/  FFMA R112, R120.reuse, R43.reuse, R112 ;  /* 0x0000002b78707223 */ /* 0x0c0fe20000000070 */
[C---:B------:R-:W-:Y:S01]  /*08f0*/  FFMA R96, R121.reuse, R43, R96 ;  /* 0x0000002b79607223 */ /* 0x040fe20000000060 */
[----:B---3--:R-:W-:Y:S01]  /*0900*/  FFMA R31, R120, R44, R31 ;  /* 0x0000002c781f7223 */ /* 0x008fe2000000001f */
[----:B------:R-:W-:Y:S01]  /*0910*/  FFMA R15, R44, R121, R15 ;  /* 0x000000792c0f7223 */ /* 0x000fe2000000000f */
[CC--:B------:R-:W-:Y:S01]  /*0920*/  FFMA R30, R120.reuse, R45.reuse, R30 ;  /* 0x0000002d781e7223 */ /* 0x0c0fe2000000001e */
[C---:B------:R-:W-:Y:S01]  /*0930*/  FFMA R14, R121.reuse, R45, R14 ;  /* 0x0000002d790e7223 */ /* 0x040fe2000000000e */
[CC--:B------:R-:W-:Y:S01]  /*0940*/  FFMA R29, R120.reuse, R46.reuse, R29 ;  /* 0x0000002e781d7223 */ /* 0x0c0fe2000000001d */
[C---:B------:R-:W-:Y:S01]  /*0950*/  FFMA R13, R121.reuse, R46, R13 ;  /* 0x0000002e790d7223 */ /* 0x040fe2000000000d */
[CC--:B------:R-:W-:Y:S01]  /*0960*/  FFMA R28, R120.reuse, R47.reuse, R28 ;  /* 0x0000002f781c7223 */ /* 0x0c0fe2000000001c */
[C---:B------:R-:W-:Y:S01]  /*0970*/  FFMA R12, R121.reuse, R47, R12 ;  /* 0x0000002f790c7223 */ /* 0x040fe2000000000c */
[----:B----4-:R-:W-:Y:S01]  /*0980*/  FFMA R125, R120, R48, R125 ;  /* 0x00000030787d7223 */ /* 0x010fe2000000007d */
[----:B------:R-:W-:Y:S01]  /*0990*/  FFMA R141, R48, R121, R141 ;  /* 0x00000079308d7223 */ /* 0x000fe2000000008d */
[CC--:B------:R-:W-:Y:S01]  /*09a0*/  FFMA R126, R120.reuse, R49.reuse, R126 ;  /* 0x00000031787e7223 */ /* 0x0c0fe2000000007e */
[C---:B------:R-:W-:Y:S01]  /*09b0*/  FFMA R142, R121.reuse, R49, R142 ;  /* 0x00000031798e7223 */ /* 0x040fe2000000008e */
[CC--:B------:R-:W-:Y:S01]  /*09c0*/  FFMA R127, R120.reuse, R50.reuse, R127 ;  /* 0x00000032787f7223 */ /* 0x0c0fe2000000007f */
[C---:B------:R-:W-:Y:S01]  /*09d0*/  FFMA R143, R121.reuse, R50, R143 ;  /* 0x00000032798f7223 */ /* 0x040fe2000000008f */
[CC--:B------:R-:W-:Y:S01]  /*09e0*/  FFMA R128, R120.reuse, R51.reuse, R128 ;  /* 0x0000003378807223 */ /* 0x0c0fe20000000080 */
[C---:B------:R-:W-:Y:S01]  /*09f0*/  FFMA R144, R121.reuse, R51, R144 ;  /* 0x0000003379907223 */ /* 0x040fe20000000090 */
[----:B-----5:R-:W-:Y:S01]  /*0a00*/  FFMA R111, R120, R52, R111 ;  /* 0x00000034786f7223 */ /* 0x020fe2000000006f */
[----:B------:R-:W-:Y:S01]  /*0a10*/  FFMA R95, R52, R121, R95 ;  /* 0x00000079345f7223 */ /* 0x000fe2000000005f */
[CC--:B------:R-:W-:Y:S01]  /*0a20*/  FFMA R110, R120.reuse, R53.reuse, R110 ;  /* 0x00000035786e7223 */ /* 0x0c0fe2000000006e */
[C---:B------:R-:W-:Y:S01]  /*0a30*/  FFMA R94, R121.reuse, R53, R94 ;  /* 0x00000035795e7223 */ /* 0x040fe2000000005e */
[CC--:B------:R-:W-:Y:S01]  /*0a40*/  FFMA R109, R120.reuse, R54.reuse, R109 ;  /* 0x00000036786d7223 */ /* 0x0c0fe2000000006d */
[C---:B------:R-:W-:Y:S01]  /*0a50*/  FFMA R93, R121.reuse, R54, R93 ;  /* 0x00000036795d7223 */ /* 0x040fe2000000005d */
[CC--:B------:R-:W-:Y:S01]  /*0a60*/  FFMA R108, R120.reuse, R55.reuse, R108 ;  /* 0x00000037786c7223 */ /* 0x0c0fe2000000006c */
[C---:B------:R-:W-:Y:S01]  /*0a70*/  FFMA R92, R121.reuse, R55, R92 ;  /* 0x00000037795c7223 */ /* 0x040fe2000000005c */
[----:B------:R-:W1:Y:S04]  /*0a80*/  LDS.128 R40, [R159+UR4+0x210] ;  /* 0x000210049f287984 */ /* 0x000e680008000c00 */
[----:B------:R-:W2:Y:S01]  /*0a90*/  LDS.128 R44, [R159+UR4+0x310] ;  /* 0x000310049f2c7984 */ /* 0x000ea20008000c00 */
[----:B0-----:R-:W-:Y:S01]  /*0aa0*/  FFMA R79, R120, R36, R79 ;  /* 0x00000024784f7223 */ /* 0x001fe2000000004f */
[----:B------:R-:W-:Y:S01]  /*0ab0*/  FFMA R63, R36, R121, R63 ;  /* 0x00000079243f7223 */ /* 0x000fe2000000003f */
[CC--:B------:R-:W-:Y:S01]  /*0ac0*/  FFMA R78, R120.reuse, R37.reuse, R78 ;  /* 0x00000025784e7223 */ /* 0x0c0fe2000000004e */
[C---:B------:R-:W-:Y:S01]  /*0ad0*/  FFMA R62, R121.reuse, R37, R62 ;  /* 0x00000025793e7223 */ /* 0x040fe2000000003e */
[CC--:B------:R-:W-:Y:S01]  /*0ae0*/  FFMA R77, R120.reuse, R38.reuse, R77 ;  /* 0x00000026784d7223 */ /* 0x0c0fe2000000004d */
[C---:B------:R-:W-:Y:S01]  /*0af0*/  FFMA R61, R121.reuse, R38, R61 ;  /* 0x00000026793d7223 */ /* 0x040fe2000000003d */
[CC--:B------:R-:W-:Y:S01]  /*0b00*/  FFMA R76, R120.reuse, R39.reuse, R76 ;  /* 0x00000027784c7223 */ /* 0x0c0fe2000000004c */
[C---:B------:R-:W-:Y:S01]  /*0b10*/  FFMA R60, R121.reuse, R39, R60 ;  /* 0x00000027793c7223 */ /* 0x040fe2000000003c */
[----:B------:R-:W0:Y:S04]  /*0b20*/  LDS.128 R52, [R159+UR4+0x20] ;  /* 0x000020049f347984 */ /* 0x000e280008000c00 */
[----:B------:R-:W3:Y:S04]  /*0b30*/  LDS.128 R36, [R159+UR4+0x120] ;  /* 0x000120049f247984 */ /* 0x000ee80008000c00 */
[----:B------:R-:W4:Y:S01]  /*0b40*/  LDS.128 R48, [R159+UR4+0x220] ;  /* 0x000220049f307984 */ /* 0x000f220008000c00 */
[----:B-1----:R-:W-:Y:S01]  /*0b50*/  FFMA R27, R120, R40, R27 ;  /* 0x00000028781b7223 */ /* 0x002fe2000000001b */
[----:B------:R-:W-:Y:S01]  /*0b60*/  FFMA R11, R40, R121, R11 ;  /* 0x00000079280b7223 */ /* 0x000fe2000000000b */
[CC--:B------:R-:W-:Y:S01]  /*0b70*/  FFMA R26, R120.reuse, R41.reuse, R26 ;  /* 0x00000029781a7223 */ /* 0x0c0fe2000000001a */
[C---:B------:R-:W-:Y:S01]  /*0b80*/  FFMA R10, R121.reuse, R41, R10 ;  /* 0x00000029790a7223 */ /* 0x040fe2000000000a */
[CC--:B------:R-:W-:Y:S01]  /*0b90*/  FFMA R25, R120.reuse, R42.reuse, R25 ;  /* 0x0000002a78197223 */ /* 0x0c0fe20000000019 */
[C---:B------:R-:W-:Y:S01]  /*0ba0*/  FFMA R9, R121.reuse, R42, R9 ;  /* 0x0000002a79097223 */ /* 0x040fe20000000009 */
[CC--:B------:R-:W-:Y:S01]  /*0bb0*/  FFMA R24, R120.reuse, R43.reuse, R24 ;  /* 0x0000002b78187223 */ /* 0x0c0fe20000000018 */
[C---:B------:R-:W-:Y:S01]  /*0bc0*/  FFMA R8, R121.reuse, R43, R8 ;  /* 0x0000002b79087223 */ /* 0x040fe20000000008 */
[----:B--2---:R-:W-:Y:S01]  /*0bd0*/  FFMA R129, R120, R44, R129 ;  /* 0x0000002c78817223 */ /* 0x004fe20000000081 */
[----:B------:R-:W-:Y:S01]  /*0be0*/  FFMA R145, R44, R121, R145 ;  /* 0x000000792c917223 */ /* 0x000fe20000000091 */
[CC--:B------:R-:W-:Y:S01]  /*0bf0*/  FFMA R130, R120.reuse, R45.reuse, R130 ;  /* 0x0000002d78827223 */ /* 0x0c0fe20000000082 */
[C---:B------:R-:W-:Y:S01]  /*0c00*/  FFMA R146, R121.reuse, R45, R146 ;  /* 0x0000002d79927223 */ /* 0x040fe20000000092 */
[CC--:B------:R-:W-:Y:S01]  /*0c10*/  FFMA R131, R120.reuse, R46.reuse, R131 ;  /* 0x0000002e78837223 */ /* 0x0c0fe20000000083 */
[C---:B------:R-:W-:Y:S01]  /*0c20*/  FFMA R147, R121.reuse, R46, R147 ;  /* 0x0000002e79937223 */ /* 0x040fe20000000093 */
[CC--:B------:R-:W-:Y:S01]  /*0c30*/  FFMA R132, R120.reuse, R47.reuse, R132 ;  /* 0x0000002f78847223 */ /* 0x0c0fe20000000084 */
[C---:B------:R-:W-:Y:S01]  /*0c40*/  FFMA R148, R121.reuse, R47, R148 ;  /* 0x0000002f79947223 */ /* 0x040fe20000000094 */
        /* <DEDUP_REMOVED lines=22> */
[-C--:B------:R-:W-:Y:S01]  /*0db0*/  FFMA R20, R120, R51.reuse, R20 ;  /* 0x0000003378147223 */ /* 0x080fe20000000014 */
[----:B------:R-:W-:Y:S01]  /*0dc0*/  FFMA R4, R121, R51, R4 ;  /* 0x0000003379047223 */ /* 0x000fe20000000004 */
[----:B------:R-:W0:Y:S04]  /*0dd0*/  LDS.128 R40, [R159+UR4+0x320] ;  /* 0x000320049f287984 */ /* 0x000e280008000c00 */
[----:B------:R-:W1:Y:S04]  /*0de0*/  LDS.128 R36, [R159+UR4+0x30] ;  /* 0x000030049f247984 */ /* 0x000e680008000c00 */
[----:B------:R-:W2:Y:S04]  /*0df0*/  LDS.128 R44, [R159+UR4+0x130] ;  /* 0x000130049f2c7984 */ /* 0x000ea80008000c00 */
[----:B------:R-:W3:Y:S04]  /*0e00*/  LDS.128 R48, [R159+UR4+0x230] ;  /* 0x000230049f307984 */ /* 0x000ee80008000c00 */
[----:B------:R4:W5:Y:S02]  /*0e10*/  LDS.128 R52, [R159+UR4+0x330] ;  /* 0x000330049f347984 */ /* 0x0009640008000c00 */
[----:B----4-:R-:W-:-:S02]  /*0e20*/  HFMA2 R159, -RZ, RZ, 0, 5.9604644775390625e-08 ;  /* 0x00000001ff9f7431 */ /* 0x010fc400000001ff */
        /* <DEDUP_REMOVED lines=32> */
[C---:B-----5:R-:W-:Y:S01]  /*1030*/  FFMA R137, R120.reuse, R52, R137 ;  /* 0x0000003478897223 */ /* 0x060fe20000000089 */
[C---:B------:R-:W-:Y:S01]  /*1040*/  FFMA R138, R120.reuse, R53, R138 ;  /* 0x00000035788a7223 */ /* 0x040fe2000000008a */
[CC--:B------:R-:W-:Y:S01]  /*1050*/  FFMA R139, R120.reuse, R54.reuse, R139 ;  /* 0x00000036788b7223 */ /* 0x0c0fe2000000008b */
[----:B------:R-:W-:Y:S01]  /*1060*/  FFMA R140, R120, R55, R140 ;  /* 0x00000037788c7223 */ /* 0x000fe2000000008c */
[----:B------:R-:W-:Y:S01]  /*1070*/  FFMA R153, R52, R121, R153 ;  /* 0x0000007934997223 */ /* 0x000fe20000000099 */
[C---:B------:R-:W-:Y:S01]  /*1080*/  FFMA R154, R121.reuse, R53, R154 ;  /* 0x00000035799a7223 */ /* 0x040fe2000000009a */
[C---:B------:R-:W-:Y:S01]  /*1090*/  FFMA R155, R121.reuse, R54, R155 ;  /* 0x00000036799b7223 */ /* 0x040fe2000000009b */
[----:B------:R-:W-:Y:S01]  /*10a0*/  FFMA R156, R121, R55, R156 ;  /* 0x00000037799c7223 */ /* 0x000fe2000000009c */
[----:B------:R-:W-:Y:S06]  /*10b0*/  BRA.U UP1, `(.L_x_0) ;  /* 0xfffffff5019c7547 */ /* 0x000fec000b83ffff */
[----:B------:R-:W-:Y:S05]  /*10c0*/  @P0 BRA `(.L_x_1) ;  /* 0xfffffff400080947 */ /* 0x000fea000383ffff */
[----:B------:R-:W0:Y:S01]  /*10d0*/  S2R R0, SR_CTAID.X ;  /* 0x0000000000007919 */ /* 0x000e220000002500 */
[----:B------:R-:W1:Y:S01]  /*10e0*/  LDC.64 R36, c[0x0][0x390] ;  /* 0x0000e400ff247b82 */ /* 0x000e620000000a00 */
[----:B------:R-:W-:Y:S02]  /*10f0*/  SHF.L.U32 R39, R2, 0xb, RZ ;  /* 0x0000000b02277819 */ /* 0x000fe400000006ff */
[----:B0-----:R-:W-:-:S04]  /*1100*/  SHF.L.U32 R0, R0, 0xe, RZ ;  /* 0x0000000e00007819 */ /* 0x001fc800000006ff */
[----:B------:R-:W-:-:S04]  /*1110*/  LOP3.LUT R0, R0, 0x7ffc0000, RZ, 0xc0, !PT ;  /* 0x7ffc000000007812 */ /* 0x000fc800078ec0ff */
[----:B------:R-:W-:-:S04]  /*1120*/  LOP3.LUT R0, R0, 0x3e000, R39, 0xf8, !PT ;  /* 0x0003e00000007812 */ /* 0x000fc800078ef827 */
[----:B------:R-:W-:-:S04]  /*1130*/  LOP3.LUT R117, R0, R117, RZ, 0xfc, !PT ;  /* 0x0000007500757212 */ /* 0x000fc800078efcff */
[----:B------:R-:W-:-:S05]  /*1140*/  LOP3.LUT R117, R117, 0x30, R118, 0xf8, !PT ;  /* 0x0000003075757812 */ /* 0x000fca00078ef876 */
[----:B-1----:R-:W-:-:S05]  /*1150*/  IMAD.WIDE.U32 R36, R117, 0x4, R36 ;  /* 0x0000000475247825 */ /* 0x002fca00078e0024 */
[----:B------:R-:W-:Y:S04]  /*1160*/  STG.E desc[UR8][R36.64], R115 ;  /* 0x0000007324007986 */ /* 0x000fe8000c101908 */
        /* <DEDUP_REMOVED lines=126> */
[----:B------:R-:W-:Y:S01]  /*1950*/  STG.E desc[UR8][R36.64+0x433c], R156 ;  /* 0x00433c9c24007986 */ /* 0x000fe2000c101908 */
[----:B------:R-:W-:Y:S05]  /*1960*/  EXIT ;  /* 0x000000000000794d */ /* 0x000fea0003800000 */
.L_x_2:
[----:B------:R-:W-:-:S00]  /*1970*/  BRA `(.L_x_2) ;  /* 0xfffffffc00fc7947 */ /* 0x000fc0000383ffff */
[----:B------:R-:W-:-:S00]  /*1980*/  NOP ;  /* 0x0000000000007918 */ /* 0x000fc00000000000 */
[----:B------:R-:W-:-:S00]  /*1990*/  NOP ;  /* 0x0000000000007918 */ /* 0x000fc00000000000 */
[----:B------:R-:W-:-:S00]  /*19a0*/  NOP ;  /* 0x0000000000007918 */ /* 0x000fc00000000000 */
[----:B------:R-:W-:-:S00]  /*19b0*/  NOP ;  /* 0x0000000000007918 */ /* 0x000fc00000000000 */
[----:B------:R-:W-:-:S00]  /*19c0*/  NOP ;  /* 0x0000000000007918 */ /* 0x000fc00000000000 */
[----:B------:R-:W-:-:S00]  /*19d0*/  NOP ;  /* 0x0000000000007918 */ /* 0x000fc00000000000 */
[----:B------:R-:W-:-:S00]  /*19e0*/  NOP ;  /* 0x0000000000007918 */ /* 0x000fc00000000000 */
[----:B------:R-:W-:-:S00]  /*19f0*/  NOP ;  /* 0x0000000000007918 */ /* 0x000fc00000000000 */
.L_x_3:


//--------------------- .nv.shared.mymatmul_kernel0 --------------------------
	.section	.nv.shared.mymatmul_kernel0,"aw",@nobits
	.sectionflags	@""
	.align	4
.nv.shared.mymatmul_kernel0:
	.zero		3584


//--------------------- .nv.shared.reserved.0     --------------------------
	.section	.nv.shared.reserved.0,"aw",@nobits
	.weak		__nv_reservedSMEM_offset_0_alias
	.size		__nv_reservedSMEM_offset_0_alias, 0, 64
	.other		__nv_reservedSMEM_offset_0_alias,@"STO_CUDA_RESERVED_SHARED STV_DEFAULT"
__nv_reservedSMEM_offset_0_alias:
	.zero		0
	.zero		64


//--------------------- .nv.constant0.mymatmul_kernel0 --------------------------
	.section	.nv.constant0.mymatmul_kernel0,"a",@progbits
	.sectionflags	@""
	.align	4
.nv.constant0.mymatmul_kernel0:
	.zero		920


//--------------------- SYMBOLS --------------------------

	.type		.nv.reservedSmem.offset0,@object
	.size		.nv.reservedSmem.offset0,0x4
	.type		.nv.reservedSmem.cap,@object
	.size		.nv.reservedSmem.cap,0x4
